//
// Generated by NVIDIA NVVM Compiler
//
// Compiler Build ID: CL-36424714
// Cuda compilation tools, release 13.0, V13.0.88
// Based on NVVM 20.0.0
//

.version 9.0
.target sm_100
.address_size 64

	// .globl	_Z16matrixMultKernelPiS_S_i

.visible .entry _Z16matrixMultKernelPiS_S_i(
	.param .u64 .ptr .align 1 _Z16matrixMultKernelPiS_S_i_param_0,
	.param .u64 .ptr .align 1 _Z16matrixMultKernelPiS_S_i_param_1,
	.param .u64 .ptr .align 1 _Z16matrixMultKernelPiS_S_i_param_2,
	.param .u32 _Z16matrixMultKernelPiS_S_i_param_3
)
{
	.reg .pred 	%p<10>;
	.reg .b32 	%r<156>;
	.reg .b64 	%rd<69>;

	ld.param.u64 	%rd4, [_Z16matrixMultKernelPiS_S_i_param_0];
	ld.param.u64 	%rd5, [_Z16matrixMultKernelPiS_S_i_param_1];
	ld.param.u64 	%rd3, [_Z16matrixMultKernelPiS_S_i_param_2];
	ld.param.u32 	%r56, [_Z16matrixMultKernelPiS_S_i_param_3];
	cvta.to.global.u64 	%rd1, %rd5;
	cvta.to.global.u64 	%rd2, %rd4;
	mov.u32 	%r58, %ctaid.y;
	mov.u32 	%r59, %ntid.y;
	mov.u32 	%r60, %tid.y;
	mad.lo.s32 	%r1, %r58, %r59, %r60;
	mov.u32 	%r61, %ctaid.x;
	mov.u32 	%r62, %ntid.x;
	mul.lo.s32 	%r2, %r61, %r62;
	mov.u32 	%r3, %tid.x;
	add.s32 	%r4, %r2, %r3;
	setp.eq.s32 	%p1, %r56, 0;
	mov.b32 	%r155, 0;
	@%p1 bra 	$L__BB0_12;
	mul.lo.s32 	%r5, %r56, %r1;
	and.b32  	%r6, %r56, 7;
	setp.lt.u32 	%p2, %r56, 8;
	mov.b32 	%r150, 0;
	mov.u32 	%r155, %r150;
	@%p2 bra 	$L__BB0_4;
	and.b32  	%r150, %r56, -8;
	neg.s32 	%r144, %r150;
	add.s32 	%r66, %r3, %r56;
	add.s32 	%r143, %r66, %r2;
	shl.b32 	%r10, %r56, 3;
	shl.b32 	%r67, %r56, 1;
	add.s32 	%r142, %r4, %r67;
	mad.lo.s32 	%r141, %r56, 3, %r4;
	shl.b32 	%r68, %r56, 2;
	add.s32 	%r140, %r4, %r68;
	mad.lo.s32 	%r139, %r56, 5, %r4;
	mad.lo.s32 	%r138, %r56, 6, %r4;
	mad.lo.s32 	%r137, %r56, 7, %r4;
	add.s32 	%r135, %r5, 3;
	mov.b32 	%r155, 0;
	mov.u32 	%r136, %r4;
$L__BB0_3:
	.pragma "nounroll";
	add.s32 	%r69, %r135, -3;
	mul.wide.u32 	%rd6, %r69, 4;
	add.s64 	%rd7, %rd2, %rd6;
	ld.global.u32 	%r70, [%rd7];
	mul.wide.u32 	%rd8, %r136, 4;
	add.s64 	%rd9, %rd1, %rd8;
	ld.global.u32 	%r71, [%rd9];
	mad.lo.s32 	%r72, %r71, %r70, %r155;
	add.s32 	%r73, %r135, -2;
	mul.wide.u32 	%rd10, %r73, 4;
	add.s64 	%rd11, %rd2, %rd10;
	ld.global.u32 	%r74, [%rd11];
	mul.wide.u32 	%rd12, %r143, 4;
	add.s64 	%rd13, %rd1, %rd12;
	ld.global.u32 	%r75, [%rd13];
	mad.lo.s32 	%r76, %r75, %r74, %r72;
	add.s32 	%r77, %r135, -1;
	mul.wide.u32 	%rd14, %r77, 4;
	add.s64 	%rd15, %rd2, %rd14;
	ld.global.u32 	%r78, [%rd15];
	mul.wide.u32 	%rd16, %r142, 4;
	add.s64 	%rd17, %rd1, %rd16;
	ld.global.u32 	%r79, [%rd17];
	mad.lo.s32 	%r80, %r79, %r78, %r76;
	add.s32 	%r81, %r135, 4;
	mul.wide.u32 	%rd18, %r135, 4;
	add.s64 	%rd19, %rd2, %rd18;
	ld.global.u32 	%r82, [%rd19];
	mul.wide.u32 	%rd20, %r141, 4;
	add.s64 	%rd21, %rd1, %rd20;
	ld.global.u32 	%r83, [%rd21];
	mad.lo.s32 	%r84, %r83, %r82, %r80;
	add.s32 	%r85, %r135, 1;
	mul.wide.u32 	%rd22, %r85, 4;
	add.s64 	%rd23, %rd2, %rd22;
	ld.global.u32 	%r86, [%rd23];
	mul.wide.u32 	%rd24, %r140, 4;
	add.s64 	%rd25, %rd1, %rd24;
	ld.global.u32 	%r87, [%rd25];
	mad.lo.s32 	%r88, %r87, %r86, %r84;
	add.s32 	%r89, %r135, 2;
	mul.wide.u32 	%rd26, %r89, 4;
	add.s64 	%rd27, %rd2, %rd26;
	ld.global.u32 	%r90, [%rd27];
	mul.wide.u32 	%rd28, %r139, 4;
	add.s64 	%rd29, %rd1, %rd28;
	ld.global.u32 	%r91, [%rd29];
	mad.lo.s32 	%r92, %r91, %r90, %r88;
	add.s32 	%r93, %r135, 3;
	mul.wide.u32 	%rd30, %r93, 4;
	add.s64 	%rd31, %rd2, %rd30;
	ld.global.u32 	%r94, [%rd31];
	mul.wide.u32 	%rd32, %r138, 4;
	add.s64 	%rd33, %rd1, %rd32;
	ld.global.u32 	%r95, [%rd33];
	mad.lo.s32 	%r96, %r95, %r94, %r92;
	mul.wide.u32 	%rd34, %r81, 4;
	add.s64 	%rd35, %rd2, %rd34;
	ld.global.u32 	%r97, [%rd35];
	mul.wide.u32 	%rd36, %r137, 4;
	add.s64 	%rd37, %rd1, %rd36;
	ld.global.u32 	%r98, [%rd37];
	mad.lo.s32 	%r155, %r98, %r97, %r96;
	add.s32 	%r144, %r144, 8;
	add.s32 	%r143, %r143, %r10;
	add.s32 	%r142, %r142, %r10;
	add.s32 	%r141, %r141, %r10;
	add.s32 	%r140, %r140, %r10;
	add.s32 	%r139, %r139, %r10;
	add.s32 	%r138, %r138, %r10;
	add.s32 	%r137, %r137, %r10;
	add.s32 	%r136, %r136, %r10;
	add.s32 	%r135, %r135, 8;
	setp.ne.s32 	%p3, %r144, 0;
	@%p3 bra 	$L__BB0_3;
$L__BB0_4:
	setp.eq.s32 	%p4, %r6, 0;
	@%p4 bra 	$L__BB0_12;
	and.b32  	%r43, %r56, 3;
	setp.lt.u32 	%p5, %r6, 4;
	@%p5 bra 	$L__BB0_7;
	add.s32 	%r100, %r150, %r5;
	mul.wide.u32 	%rd38, %r100, 4;
	add.s64 	%rd39, %rd2, %rd38;
	ld.global.u32 	%r101, [%rd39];
	mad.lo.s32 	%r102, %r150, %r56, %r4;
	mul.wide.u32 	%rd40, %r102, 4;
	add.s64 	%rd41, %rd1, %rd40;
	ld.global.u32 	%r103, [%rd41];
	mad.lo.s32 	%r104, %r103, %r101, %r155;
	add.s32 	%r105, %r100, 1;
	mul.wide.u32 	%rd42, %r105, 4;
	add.s64 	%rd43, %rd2, %rd42;
	ld.global.u32 	%r106, [%rd43];
	add.s32 	%r107, %r102, %r56;
	mul.wide.u32 	%rd44, %r107, 4;
	add.s64 	%rd45, %rd1, %rd44;
	ld.global.u32 	%r108, [%rd45];
	mad.lo.s32 	%r109, %r108, %r106, %r104;
	add.s32 	%r110, %r100, 2;
	mul.wide.u32 	%rd46, %r110, 4;
	add.s64 	%rd47, %rd2, %rd46;
	ld.global.u32 	%r111, [%rd47];
	add.s32 	%r112, %r107, %r56;
	mul.wide.u32 	%rd48, %r112, 4;
	add.s64 	%rd49, %rd1, %rd48;
	ld.global.u32 	%r113, [%rd49];
	mad.lo.s32 	%r114, %r113, %r111, %r109;
	add.s32 	%r115, %r100, 3;
	mul.wide.u32 	%rd50, %r115, 4;
	add.s64 	%rd51, %rd2, %rd50;
	ld.global.u32 	%r116, [%rd51];
	add.s32 	%r117, %r112, %r56;
	mul.wide.u32 	%rd52, %r117, 4;
	add.s64 	%rd53, %rd1, %rd52;
	ld.global.u32 	%r118, [%rd53];
	mad.lo.s32 	%r155, %r118, %r116, %r114;
	add.s32 	%r150, %r150, 4;
$L__BB0_7:
	setp.eq.s32 	%p6, %r43, 0;
	@%p6 bra 	$L__BB0_12;
	setp.eq.s32 	%p7, %r43, 1;
	@%p7 bra 	$L__BB0_10;
	add.s32 	%r120, %r150, %r5;
	mul.wide.u32 	%rd54, %r120, 4;
	add.s64 	%rd55, %rd2, %rd54;
	ld.global.u32 	%r121, [%rd55];
	mad.lo.s32 	%r122, %r150, %r56, %r4;
	mul.wide.u32 	%rd56, %r122, 4;
	add.s64 	%rd57, %rd1, %rd56;
	ld.global.u32 	%r123, [%rd57];
	mad.lo.s32 	%r124, %r123, %r121, %r155;
	add.s32 	%r125, %r120, 1;
	mul.wide.u32 	%rd58, %r125, 4;
	add.s64 	%rd59, %rd2, %rd58;
	ld.global.u32 	%r126, [%rd59];
	add.s32 	%r127, %r122, %r56;
	mul.wide.u32 	%rd60, %r127, 4;
	add.s64 	%rd61, %rd1, %rd60;
	ld.global.u32 	%r128, [%rd61];
	mad.lo.s32 	%r155, %r128, %r126, %r124;
	add.s32 	%r150, %r150, 2;
$L__BB0_10:
	and.b32  	%r129, %r56, 1;
	setp.eq.b32 	%p8, %r129, 1;
	not.pred 	%p9, %p8;
	@%p9 bra 	$L__BB0_12;
	add.s32 	%r130, %r150, %r5;
	mul.wide.u32 	%rd62, %r130, 4;
	add.s64 	%rd63, %rd2, %rd62;
	ld.global.u32 	%r131, [%rd63];
	mad.lo.s32 	%r132, %r150, %r56, %r4;
	mul.wide.u32 	%rd64, %r132, 4;
	add.s64 	%rd65, %rd1, %rd64;
	ld.global.u32 	%r133, [%rd65];
	mad.lo.s32 	%r155, %r133, %r131, %r155;
$L__BB0_12:
	cvta.to.global.u64 	%rd66, %rd3;
	mad.lo.s32 	%r134, %r56, %r1, %r4;
	mul.wide.u32 	%rd67, %r134, 4;
	add.s64 	%rd68, %rd66, %rd67;
	st.global.u32 	[%rd68], %r155;
	ret;

}


// ===== COMPILED SASS (sm_100) =====

	.target	sm_100

	.elftype	@"ET_EXEC"


//--------------------- .note.nv.tkinfo           --------------------------
	.section	.note.nv.tkinfo,"",@"SHT_NOTE"
	.sectionflags	@"SHF_NOTE_NV_TKINFO"
	.tkinfo
        /*0018*/ 	.word	0x00000002
        /*0030*/ 	.string	""
        /*0030*/ 	.string	"ptxas"
        /*0030*/ 	.string	"Cuda compilation tools, release 13.0, V13.0.88"
        /*0030*/ 	.string	"Build cuda_13.0.r13.0/compiler.36424714_0"
        /*0030*/ 	.string	"-arch sm_100 -m 64 "



//--------------------- .note.nv.cuinfo           --------------------------
	.section	.note.nv.cuinfo,"",@"SHT_NOTE"
	.sectionflags	@"SHF_NOTE_NV_CUINFO"
        /*0018*/ 	.short	0x0002
        /*001a*/ 	.short	0x0064
        /*001c*/ 	.short	0x0082
	.zero		2


//--------------------- .nv.info                  --------------------------
	.section	.nv.info,"",@"SHT_CUDA_INFO"
	.align	4


	//----- nvinfo : EIATTR_REGCOUNT
	.align		4
        /*0000*/ 	.byte	0x04, 0x2f
        /*0002*/ 	.short	(.L_1 - .L_0)
	.align		4
.L_0:
        /*0004*/ 	.word	index@(_Z16matrixMultKernelPiS_S_i)
        /*0008*/ 	.word	0x00000020


	//----- nvinfo : EIATTR_FRAME_SIZE
	.align		4
.L_1:
        /*000c*/ 	.byte	0x04, 0x11
        /*000e*/ 	.short	(.L_3 - .L_2)
	.align		4
.L_2:
        /*0010*/ 	.word	index@(_Z16matrixMultKernelPiS_S_i)
        /*0014*/ 	.word	0x00000000


	//----- nvinfo : EIATTR_MIN_STACK_SIZE
	.align		4
.L_3:
        /*0018*/ 	.byte	0x04, 0x12
        /*001a*/ 	.short	(.L_5 - .L_4)
	.align		4
.L_4:
        /*001c*/ 	.word	index@(_Z16matrixMultKernelPiS_S_i)
        /*0020*/ 	.word	0x00000000
.L_5:


//--------------------- .nv.compat                --------------------------
	.section	.nv.compat,"",@"SHT_CUDA_COMPAT_INFO"
	.align	4
        /*0000*/ 	.byte	0x02, 0x09, 0x00, 0x00, 0x02, 0x02, 0x01, 0x00, 0x02, 0x05, 0x05, 0x00, 0x03, 0x07, 0x01, 0x01
        /*0010*/ 	.byte	0x02, 0x03, 0x00, 0x00, 0x02, 0x06, 0x01, 0x00, 0x04, 0x0b, 0x08, 0x00, 0x09, 0x00, 0x00, 0x00
        /*0020*/ 	.byte	0x00, 0x00, 0x00, 0x00


//--------------------- .nv.info._Z16matrixMultKernelPiS_S_i --------------------------
	.section	.nv.info._Z16matrixMultKernelPiS_S_i,"",@"SHT_CUDA_INFO"
	.sectionflags	@""
	.align	4


	//----- nvinfo : EIATTR_CUDA_API_VERSION
	.align		4
        /*0000*/ 	.byte	0x04, 0x37
        /*0002*/ 	.short	(.L_7 - .L_6)
.L_6:
        /*0004*/ 	.word	0x00000082


	//----- nvinfo : EIATTR_KPARAM_INFO
	.align		4
.L_7:
        /*0008*/ 	.byte	0x04, 0x17
        /*000a*/ 	.short	(.L_9 - .L_8)
.L_8:
        /*000c*/ 	.word	0x00000000
        /*0010*/ 	.short	0x0003
        /*0012*/ 	.short	0x0018
        /*0014*/ 	.byte	0x00, 0xf0, 0x11, 0x00


	//----- nvinfo : EIATTR_KPARAM_INFO
	.align		4
.L_9:
        /*0018*/ 	.byte	0x04, 0x17
        /*001a*/ 	.short	(.L_11 - .L_10)
.L_10:
        /*001c*/ 	.word	0x00000000
        /*0020*/ 	.short	0x0002
        /*0022*/ 	.short	0x0010
        /*0024*/ 	.byte	0x00, 0xf5, 0x21, 0x00


	//----- nvinfo : EIATTR_KPARAM_INFO
	.align		4
.L_11:
        /*0028*/ 	.byte	0x04, 0x17
        /*002a*/ 	.short	(.L_13 - .L_12)
.L_12:
        /*002c*/ 	.word	0x00000000
        /*0030*/ 	.short	0x0001
        /*0032*/ 	.short	0x0008
        /*0034*/ 	.byte	0x00, 0xf5, 0x21, 0x00


	//----- nvinfo : EIATTR_KPARAM_INFO
	.align		4
.L_13:
        /*0038*/ 	.byte	0x04, 0x17
        /*003a*/ 	.short	(.L_15 - .L_14)
.L_14:
        /*003c*/ 	.word	0x00000000
        /*0040*/ 	.short	0x0000
        /*0042*/ 	.short	0x0000
        /*0044*/ 	.byte	0x00, 0xf5, 0x21, 0x00


	//----- nvinfo : EIATTR_SPARSE_MMA_MASK
	.align		4
.L_15:
        /*0048*/ 	.byte	0x03, 0x50
        /*004a*/ 	.short	0x0000


	//----- nvinfo : EIATTR_MAXREG_COUNT
	.align		4
        /*004c*/ 	.byte	0x03, 0x1b
        /*004e*/ 	.short	0x00ff


	//----- nvinfo : EIATTR_MERCURY_ISA_VERSION
	.align		4
        /*0050*/ 	.byte	0x03, 0x5f
        /*0052*/ 	.short	0x0101


	//----- nvinfo : EIATTR_VRC_CTA_INIT_COUNT
	.align		4
        /*0054*/ 	.byte	0x02, 0x4a
	.zero		1
	.zero		1


	//----- nvinfo : EIATTR_EXIT_INSTR_OFFSETS
	.align		4
        /*0058*/ 	.byte	0x04, 0x1c
        /*005a*/ 	.short	(.L_17 - .L_16)


	//   ....[0]....
.L_16:
        /*005c*/ 	.word	0x00000a40


	//----- nvinfo : EIATTR_CBANK_PARAM_SIZE
	.align		4
.L_17:
        /*0060*/ 	.byte	0x03, 0x19
        /*0062*/ 	.short	0x001c


	//----- nvinfo : EIATTR_PARAM_CBANK
	.align		4
        /*0064*/ 	.byte	0x04, 0x0a
        /*0066*/ 	.short	(.L_19 - .L_18)
	.align		4
.L_18:
        /*0068*/ 	.word	index@(.nv.constant0._Z16matrixMultKernelPiS_S_i)
        /*006c*/ 	.short	0x0380
        /*006e*/ 	.short	0x001c


	//----- nvinfo : EIATTR_SW_WAR
	.align		4
.L_19:
        /*0070*/ 	.byte	0x04, 0x36
        /*0072*/ 	.short	(.L_21 - .L_20)
.L_20:
        /*0074*/ 	.word	0x00000008
.L_21:


//--------------------- .nv.callgraph             --------------------------
	.section	.nv.callgraph,"",@"SHT_CUDA_CALLGRAPH"
	.align	4
	.sectionentsize	8
	.align		4
        /*0000*/ 	.word	0x00000000
	.align		4
        /*0004*/ 	.word	0xffffffff
	.align		4
        /*0008*/ 	.word	0x00000000
	.align		4
        /*000c*/ 	.word	0xfffffffe
	.align		4
        /*0010*/ 	.word	0x00000000
	.align		4
        /*0014*/ 	.word	0xfffffffd
	.align		4
        /*0018*/ 	.word	0x00000000
	.align		4
        /*001c*/ 	.word	0xfffffffc


//--------------------- .text._Z16matrixMultKernelPiS_S_i --------------------------
	.section	.text._Z16matrixMultKernelPiS_S_i,"ax",@progbits
	.align	128
        .global         _Z16matrixMultKernelPiS_S_i
        .type           _Z16matrixMultKernelPiS_S_i,@function
        .size           _Z16matrixMultKernelPiS_S_i,(.L_x_5 - _Z16matrixMultKernelPiS_S_i)
        .other          _Z16matrixMultKernelPiS_S_i,@"STO_CUDA_ENTRY STV_DEFAULT"
_Z16matrixMultKernelPiS_S_i:
.text._Z16matrixMultKernelPiS_S_i:
[----:B------:R-:W-:Y:S08]  /*0000*/  LDC R1, c[0x0][0x37c] ;  /* 0x0000df00ff017b82 */ /* 0x000ff00000000800 */
[----:B------:R-:W0:Y:S01]  /*0010*/  LDC R0, c[0x0][0x398] ;  /* 0x0000e600ff007b82 */ /* 0x000e220000000800 */
[----:B------:R-:W1:Y:S01]  /*0020*/  S2R R3, SR_TID.Y ;  /* 0x0000000000037919 */ /* 0x000e620000002200 */
[----:B------:R-:W2:Y:S01]  /*0030*/  LDCU.64 UR6, c[0x0][0x358] ;  /* 0x00006b00ff0677ac */ /* 0x000ea20008000a00 */
[----:B------:R-:W-:Y:S01]  /*0040*/  HFMA2 R26, -RZ, RZ, 0, 0 ;  /* 0x00000000ff1a7431 */ /* 0x000fe200000001ff */
[----:B------:R-:W3:Y:S04]  /*0050*/  S2R R7, SR_TID.X ;  /* 0x0000000000077919 */ /* 0x000ee80000002100 */
[----:B------:R-:W4:Y:S08]  /*0060*/  S2UR UR4, SR_CTAID.X ;  /* 0x00000000000479c3 */ /* 0x000f300000002500 */
[----:B------:R-:W1:Y:S01]  /*0070*/  LDC R2, c[0x0][0x364] ;  /* 0x0000d900ff027b82 */ /* 0x000e620000000800 */
[----:B------:R-:W4:Y:S07]  /*0080*/  LDCU UR5, c[0x0][0x360] ;  /* 0x00006c00ff0577ac */ /* 0x000f2e0008000800 */
[----:B------:R-:W1:Y:S01]  /*0090*/  S2UR UR8, SR_CTAID.Y ;  /* 0x00000000000879c3 */ /* 0x000e620000002600 */
[----:B0-----:R-:W-:Y:S01]  /*00a0*/  ISETP.NE.AND P0, PT, R0, RZ, PT ;  /* 0x000000ff0000720c */ /* 0x001fe20003f05270 */
[----:B----4-:R-:W-:-:S06]  /*00b0*/  UIMAD UR4, UR4, UR5, URZ ;  /* 0x00000005040472a4 */ /* 0x010fcc000f8e02ff */
[----:B---3--:R-:W-:Y:S01]  /*00c0*/  IADD3 R4, PT, PT, R7, UR4, RZ ;  /* 0x0000000407047c10 */ /* 0x008fe2000fffe0ff */
[----:B-1----:R-:W-:-:S05]  /*00d0*/  IMAD R2, R2, UR8, R3 ;  /* 0x0000000802027c24 */ /* 0x002fca000f8e0203 */
[----:B--2---:R-:W-:Y:S05]  /*00e0*/  @!P0 BRA `(.L_x_0) ;  /* 0x0000000800448947 */ /* 0x004fea0003800000 */
[C---:B------:R-:W-:Y:S02]  /*00f0*/  ISETP.GE.U32.AND P1, PT, R0.reuse, 0x8, PT ;  /* 0x000000080000780c */ /* 0x040fe40003f26070 */
[----:B------:R-:W-:Y:S02]  /*0100*/  LOP3.LUT R5, R0, 0x7, RZ, 0xc0, !PT ;  /* 0x0000000700057812 */ /* 0x000fe400078ec0ff */
[----:B------:R-:W-:Y:S02]  /*0110*/  MOV R6, RZ ;  /* 0x000000ff00067202 */ /* 0x000fe40000000f00 */
[----:B------:R-:W-:Y:S02]  /*0120*/  ISETP.NE.AND P0, PT, R5, RZ, PT ;  /* 0x000000ff0500720c */ /* 0x000fe40003f05270 */
[----:B------:R-:W-:-:S05]  /*0130*/  MOV R26, RZ ;  /* 0x000000ff001a7202 */ /* 0x000fca0000000f00 */
[----:B------:R-:W-:Y:S06]  /*0140*/  @!P1 BRA `(.L_x_1) ;  /* 0x0000000400249947 */ /* 0x000fec0003800000 */
[C---:B------:R-:W-:Y:S01]  /*0150*/  LOP3.LUT R6, R0.reuse, 0xfffffff8, RZ, 0xc0, !PT ;  /* 0xfffffff800067812 */ /* 0x040fe200078ec0ff */
[C-C-:B------:R-:W-:Y:S01]  /*0160*/  IMAD R8, R0.reuse, 0x3, R4.reuse ;  /* 0x0000000300087824 */ /* 0x140fe200078e0204 */
[C---:B------:R-:W-:Y:S01]  /*0170*/  IADD3 R3, PT, PT, R0.reuse, UR4, R7 ;  /* 0x0000000400037c10 */ /* 0x040fe2000fffe007 */
[C-C-:B------:R-:W-:Y:S01]  /*0180*/  IMAD R10, R0.reuse, 0x5, R4.reuse ;  /* 0x00000005000a7824 */ /* 0x140fe200078e0204 */
[CC--:B------:R-:W-:Y:S01]  /*0190*/  LEA R7, R0.reuse, R4.reuse, 0x1 ;  /* 0x0000000400077211 */ /* 0x0c0fe200078e08ff */
[C-C-:B------:R-:W-:Y:S01]  /*01a0*/  IMAD R11, R0.reuse, 0x6, R4.reuse ;  /* 0x00000006000b7824 */ /* 0x140fe200078e0204 */
[C---:B------:R-:W-:Y:S01]  /*01b0*/  LEA R9, R0.reuse, R4, 0x2 ;  /* 0x0000000400097211 */ /* 0x040fe200078e10ff */
[----:B------:R-:W-:Y:S01]  /*01c0*/  IMAD R18, R0, 0x7, R4 ;  /* 0x0000000700127824 */ /* 0x000fe200078e0204 */
[----:B------:R-:W-:Y:S01]  /*01d0*/  MOV R26, RZ ;  /* 0x000000ff001a7202 */ /* 0x000fe20000000f00 */
[----:B------:R-:W-:Y:S01]  /*01e0*/  IMAD R20, R2, R0, 0x3 ;  /* 0x0000000302147424 */ /* 0x000fe200078e0200 */
[----:B------:R-:W-:-:S02]  /*01f0*/  MOV R19, R4 ;  /* 0x0000000400137202 */ /* 0x000fc40000000f00 */
[----:B------:R-:W-:-:S07]  /*0200*/  IADD3 R21, PT, PT, -R6, RZ, RZ ;  /* 0x000000ff06157210 */ /* 0x000fce0007ffe1ff */
.L_x_2:
[----:B------:R-:W0:Y:S01]  /*0210*/  LDC.64 R12, c[0x0][0x380] ;  /* 0x0000e000ff0c7b82 */ /* 0x000e220000000a00 */
[C---:B------:R-:W-:Y:S02]  /*0220*/  IADD3 R25, PT, PT, R20.reuse, -0x3, RZ ;  /* 0xfffffffd14197810 */ /* 0x040fe40007ffe0ff */
[----:B------:R-:W-:-:S05]  /*0230*/  IADD3 R23, PT, PT, R20, -0x2, RZ ;  /* 0xfffffffe14177810 */ /* 0x000fca0007ffe0ff */
[----:B------:R-:W1:Y:S01]  /*0240*/  LDC.64 R14, c[0x0][0x388] ;  /* 0x0000e200ff0e7b82 */ /* 0x000e620000000a00 */
[----:B0-----:R-:W-:-:S04]  /*0250*/  IMAD.WIDE.U32 R24, R25, 0x4, R12 ;  /* 0x0000000419187825 */ /* 0x001fc800078e000c */
[----:B------:R-:W-:Y:S02]  /*0260*/  IMAD.WIDE.U32 R22, R23, 0x4, R12 ;  /* 0x0000000417167825 */ /* 0x000fe400078e000c */
[----:B------:R-:W2:Y:S02]  /*0270*/  LDG.E R25, desc[UR6][R24.64] ;  /* 0x0000000618197981 */ /* 0x000ea4000c1e1900 */
[--C-:B-1----:R-:W-:Y:S02]  /*0280*/  IMAD.WIDE.U32 R16, R19, 0x4, R14.reuse ;  /* 0x0000000413107825 */ /* 0x102fe400078e000e */
[----:B------:R-:W3:Y:S04]  /*0290*/  LDG.E R27, desc[UR6][R22.64] ;  /* 0x00000006161b7981 */ /* 0x000ee8000c1e1900 */
[----:B------:R0:W2:Y:S02]  /*02a0*/  LDG.E R29, desc[UR6][R16.64] ;  /* 0x00000006101d7981 */ /* 0x0000a4000c1e1900 */
[----:B0-----:R-:W-:-:S05]  /*02b0*/  IMAD.WIDE.U32 R16, R3, 0x4, R14 ;  /* 0x0000000403107825 */ /* 0x001fca00078e000e */
[----:B------:R0:W3:Y:S01]  /*02c0*/  LDG.E R28, desc[UR6][R16.64] ;  /* 0x00000006101c7981 */ /* 0x0000e2000c1e1900 */
[----:B------:R-:W-:-:S05]  /*02d0*/  IADD3 R23, PT, PT, R20, -0x1, RZ ;  /* 0xffffffff14177810 */ /* 0x000fca0007ffe0ff */
[----:B------:R-:W-:-:S04]  /*02e0*/  IMAD.WIDE.U32 R22, R23, 0x4, R12 ;  /* 0x0000000417167825 */ /* 0x000fc800078e000c */
[----:B0-----:R-:W-:-:S04]  /*02f0*/  IMAD.WIDE.U32 R16, R7, 0x4, R14 ;  /* 0x0000000407107825 */ /* 0x001fc800078e000e */
[----:B--2---:R-:W-:Y:S02]  /*0300*/  IMAD R29, R25, R29, R26 ;  /* 0x0000001d191d7224 */ /* 0x004fe400078e021a */
[----:B------:R0:W2:Y:S04]  /*0310*/  LDG.E R26, desc[UR6][R22.64] ;  /* 0x00000006161a7981 */ /* 0x0000a8000c1e1900 */
[----:B------:R1:W2:Y:S01]  /*0320*/  LDG.E R25, desc[UR6][R16.64] ;  /* 0x0000000610197981 */ /* 0x0002a2000c1e1900 */
[----:B0-----:R-:W-:-:S04]  /*0330*/  IMAD.WIDE.U32 R22, R20, 0x4, R12 ;  /* 0x0000000414167825 */ /* 0x001fc800078e000c */
[----:B-1----:R-:W-:Y:S01]  /*0340*/  IMAD.WIDE.U32 R16, R8, 0x4, R14 ;  /* 0x0000000408107825 */ /* 0x002fe200078e000e */
[----:B------:R-:W4:Y:S03]  /*0350*/  LDG.E R24, desc[UR6][R22.64] ;  /* 0x0000000616187981 */ /* 0x000f26000c1e1900 */
[----:B---3--:R-:W-:Y:S02]  /*0360*/  IMAD R27, R27, R28, R29 ;  /* 0x0000001c1b1b7224 */ /* 0x008fe400078e021d */
[----:B------:R0:W4:Y:S01]  /*0370*/  LDG.E R28, desc[UR6][R16.64] ;  /* 0x00000006101c7981 */ /* 0x000122000c1e1900 */
[----:B------:R-:W-:-:S05]  /*0380*/  IADD3 R29, PT, PT, R20, 0x2, RZ ;  /* 0x00000002141d7810 */ /* 0x000fca0007ffe0ff */
[----:B0-----:R-:W-:Y:S01]  /*0390*/  IMAD.WIDE.U32 R16, R29, 0x4, R12 ;  /* 0x000000041d107825 */ /* 0x001fe200078e000c */
[----:B------:R-:W-:-:S04]  /*03a0*/  IADD3 R29, PT, PT, R20, 0x3, RZ ;  /* 0x00000003141d7810 */ /* 0x000fc80007ffe0ff */
[----:B------:R0:W3:Y:S02]  /*03b0*/  LDG.E R23, desc[UR6][R16.64] ;  /* 0x0000000610177981 */ /* 0x0000e4000c1e1900 */
[----:B0-----:R-:W-:-:S04]  /*03c0*/  IMAD.WIDE.U32 R16, R10, 0x4, R14 ;  /* 0x000000040a107825 */ /* 0x001fc800078e000e */
[----:B--2---:R-:W-:Y:S01]  /*03d0*/  IMAD R25, R26, R25, R27 ;  /* 0x000000191a197224 */ /* 0x004fe200078e021b */
[----:B------:R-:W-:-:S03]  /*03e0*/  IADD3 R27, PT, PT, R20, 0x1, RZ ;  /* 0x00000001141b7810 */ /* 0x000fc60007ffe0ff */
[----:B----4-:R-:W-:Y:S02]  /*03f0*/  IMAD R22, R24, R28, R25 ;  /* 0x0000001c18167224 */ /* 0x010fe400078e0219 */
[----:B------:R-:W-:-:S06]  /*0400*/  IMAD.WIDE.U32 R24, R27, 0x4, R12 ;  /* 0x000000041b187825 */ /* 0x000fcc00078e000c */
[----:B------:R-:W2:Y:S01]  /*0410*/  LDG.E R25, desc[UR6][R24.64] ;  /* 0x0000000618197981 */ /* 0x000ea2000c1e1900 */
[----:B------:R-:W-:-:S06]  /*0420*/  IMAD.WIDE.U32 R26, R9, 0x4, R14 ;  /* 0x00000004091a7825 */ /* 0x000fcc00078e000e */
[----:B------:R-:W2:Y:S04]  /*0430*/  LDG.E R26, desc[UR6][R26.64] ;  /* 0x000000061a1a7981 */ /* 0x000ea8000c1e1900 */
[----:B------:R0:W3:Y:S02]  /*0440*/  LDG.E R24, desc[UR6][R16.64] ;  /* 0x0000000610187981 */ /* 0x0000e4000c1e1900 */
[----:B0-----:R-:W-:Y:S01]  /*0450*/  IMAD.WIDE.U32 R16, R29, 0x4, R12 ;  /* 0x000000041d107825 */ /* 0x001fe200078e000c */
[----:B------:R-:W-:-:S05]  /*0460*/  IADD3 R29, PT, PT, R20, 0x4, RZ ;  /* 0x00000004141d7810 */ /* 0x000fca0007ffe0ff */
[----:B------:R-:W-:Y:S01]  /*0470*/  IMAD.WIDE.U32 R12, R29, 0x4, R12 ;  /* 0x000000041d0c7825 */ /* 0x000fe200078e000c */
[----:B------:R-:W4:Y:S04]  /*0480*/  LDG.E R16, desc[UR6][R16.64] ;  /* 0x0000000610107981 */ /* 0x000f28000c1e1900 */
[----:B------:R0:W5:Y:S02]  /*0490*/  LDG.E R28, desc[UR6][R12.64] ;  /* 0x000000060c1c7981 */ /* 0x000164000c1e1900 */
[----:B0-----:R-:W-:-:S04]  /*04a0*/  IMAD.WIDE.U32 R12, R11, 0x4, R14 ;  /* 0x000000040b0c7825 */ /* 0x001fc800078e000e */
[----:B------:R-:W-:Y:S01]  /*04b0*/  IMAD.WIDE.U32 R14, R18, 0x4, R14 ;  /* 0x00000004120e7825 */ /* 0x000fe200078e000e */
[----:B------:R-:W4:Y:S05]  /*04c0*/  LDG.E R29, desc[UR6][R12.64] ;  /* 0x000000060c1d7981 */ /* 0x000f2a000c1e1900 */
[----:B------:R-:W5:Y:S01]  /*04d0*/  LDG.E R14, desc[UR6][R14.64] ;  /* 0x000000060e0e7981 */ /* 0x000f62000c1e1900 */
[----:B------:R-:W-:-:S04]  /*04e0*/  IADD3 R21, PT, PT, R21, 0x8, RZ ;  /* 0x0000000815157810 */ /* 0x000fc80007ffe0ff */
[----:B------:R-:W-:Y:S02]  /*04f0*/  ISETP.NE.AND P1, PT, R21, RZ, PT ;  /* 0x000000ff1500720c */ /* 0x000fe40003f25270 */
[----:B------:R-:W-:Y:S02]  /*0500*/  IADD3 R20, PT, PT, R20, 0x8, RZ ;  /* 0x0000000814147810 */ /* 0x000fe40007ffe0ff */
[C---:B------:R-:W-:Y:S02]  /*0510*/  LEA R3, R0.reuse, R3, 0x3 ;  /* 0x0000000300037211 */ /* 0x040fe400078e18ff */
[C---:B------:R-:W-:Y:S02]  /*0520*/  LEA R7, R0.reuse, R7, 0x3 ;  /* 0x0000000700077211 */ /* 0x040fe400078e18ff */
[C---:B------:R-:W-:Y:S02]  /*0530*/  LEA R8, R0.reuse, R8, 0x3 ;  /* 0x0000000800087211 */ /* 0x040fe400078e18ff */
[----:B------:R-:W-:-:S02]  /*0540*/  LEA R9, R0, R9, 0x3 ;  /* 0x0000000900097211 */ /* 0x000fc400078e18ff */
[C---:B------:R-:W-:Y:S02]  /*0550*/  LEA R10, R0.reuse, R10, 0x3 ;  /* 0x0000000a000a7211 */ /* 0x040fe400078e18ff */
[C---:B------:R-:W-:Y:S02]  /*0560*/  LEA R11, R0.reuse, R11, 0x3 ;  /* 0x0000000b000b7211 */ /* 0x040fe400078e18ff */
[C---:B------:R-:W-:Y:S02]  /*0570*/  LEA R18, R0.reuse, R18, 0x3 ;  /* 0x0000001200127211 */ /* 0x040fe400078e18ff */
[----:B------:R-:W-:Y:S01]  /*0580*/  LEA R19, R0, R19, 0x3 ;  /* 0x0000001300137211 */ /* 0x000fe200078e18ff */
[----:B--2---:R-:W-:-:S04]  /*0590*/  IMAD R22, R25, R26, R22 ;  /* 0x0000001a19167224 */ /* 0x004fc800078e0216 */
[----:B---3--:R-:W-:-:S04]  /*05a0*/  IMAD R22, R23, R24, R22 ;  /* 0x0000001817167224 */ /* 0x008fc800078e0216 */
[----:B----4-:R-:W-:-:S04]  /*05b0*/  IMAD R29, R16, R29, R22 ;  /* 0x0000001d101d7224 */ /* 0x010fc800078e0216 */
[----:B-----5:R-:W-:Y:S01]  /*05c0*/  IMAD R26, R28, R14, R29 ;  /* 0x0000000e1c1a7224 */ /* 0x020fe200078e021d */
[----:B------:R-:W-:Y:S06]  /*05d0*/  @P1 BRA `(.L_x_2) ;  /* 0xfffffffc000c1947 */ /* 0x000fec000383ffff */
.L_x_1:
[----:B------:R-:W-:Y:S05]  /*05e0*/  @!P0 BRA `(.L_x_0) ;  /* 0x0000000400048947 */ /* 0x000fea0003800000 */
[----:B------:R-:W-:Y:S02]  /*05f0*/  ISETP.GE.U32.AND P0, PT, R5, 0x4, PT ;  /* 0x000000040500780c */ /* 0x000fe40003f06070 */
[----:B------:R-:W-:-:S04]  /*0600*/  LOP3.LUT R7, R0, 0x3, RZ, 0xc0, !PT ;  /* 0x0000000300077812 */ /* 0x000fc800078ec0ff */
[----:B------:R-:W-:-:S07]  /*0610*/  ISETP.NE.AND P1, PT, R7, RZ, PT ;  /* 0x000000ff0700720c */ /* 0x000fce0003f25270 */
[----:B------:R-:W-:Y:S06]  /*0620*/  @!P0 BRA `(.L_x_3) ;  /* 0x00000000007c8947 */ /* 0x000fec0003800000 */
[----:B------:R-:W0:Y:S01]  /*0630*/  LDC.64 R8, c[0x0][0x388] ;  /* 0x0000e200ff087b82 */ /* 0x000e220000000a00 */
[-C--:B------:R-:W-:Y:S02]  /*0640*/  IMAD R5, R2, R0.reuse, R6 ;  /* 0x0000000002057224 */ /* 0x080fe400078e0206 */
[----:B------:R-:W-:-:S03]  /*0650*/  IMAD R13, R6, R0, R4 ;  /* 0x00000000060d7224 */ /* 0x000fc600078e0204 */
[C---:B------:R-:W-:Y:S02]  /*0660*/  IADD3 R21, PT, PT, R5.reuse, 0x1, RZ ;  /* 0x0000000105157810 */ /* 0x040fe40007ffe0ff */
[----:B------:R-:W1:Y:S01]  /*0670*/  LDC.64 R10, c[0x0][0x380] ;  /* 0x0000e000ff0a7b82 */ /* 0x000e620000000a00 */
[----:B------:R-:W-:Y:S01]  /*0680*/  IADD3 R15, PT, PT, R5, 0x2, RZ ;  /* 0x00000002050f7810 */ /* 0x000fe20007ffe0ff */
[C---:B0-----:R-:W-:Y:S01]  /*0690*/  IMAD.WIDE.U32 R18, R13.reuse, 0x4, R8 ;  /* 0x000000040d127825 */ /* 0x041fe200078e0008 */
[----:B------:R-:W-:-:S04]  /*06a0*/  IADD3 R13, PT, PT, R13, R0, RZ ;  /* 0x000000000d0d7210 */ /* 0x000fc80007ffe0ff */
[-C--:B------:R-:W-:Y:S01]  /*06b0*/  IADD3 R25, PT, PT, R13, R0.reuse, RZ ;  /* 0x000000000d197210 */ /* 0x080fe20007ffe0ff */
[--C-:B-1----:R-:W-:Y:S01]  /*06c0*/  IMAD.WIDE.U32 R22, R5, 0x4, R10.reuse ;  /* 0x0000000405167825 */ /* 0x102fe200078e000a */
[----:B------:R-:W2:Y:S03]  /*06d0*/  LDG.E R18, desc[UR6][R18.64] ;  /* 0x0000000612127981 */ /* 0x000ea6000c1e1900 */
[----:B------:R-:W-:Y:S01]  /*06e0*/  IMAD.WIDE.U32 R20, R21, 0x4, R10 ;  /* 0x0000000415147825 */ /* 0x000fe200078e000a */
[----:B------:R-:W2:Y:S03]  /*06f0*/  LDG.E R3, desc[UR6][R22.64] ;  /* 0x0000000616037981 */ /* 0x000ea6000c1e1900 */
[----:B------:R-:W-:Y:S01]  /*0700*/  IMAD.WIDE.U32 R16, R13, 0x4, R8 ;  /* 0x000000040d107825 */ /* 0x000fe200078e0008 */
[----:B------:R-:W-:Y:S01]  /*0710*/  IADD3 R5, PT, PT, R5, 0x3, RZ ;  /* 0x0000000305057810 */ /* 0x000fe20007ffe0ff */
[----:B------:R-:W3:Y:S01]  /*0720*/  LDG.E R20, desc[UR6][R20.64] ;  /* 0x0000000614147981 */ /* 0x000ee2000c1e1900 */
[----:B------:R-:W-:Y:S01]  /*0730*/  IADD3 R27, PT, PT, R25, R0, RZ ;  /* 0x00000000191b7210 */ /* 0x000fe20007ffe0ff */
[----:B------:R-:W-:-:S02]  /*0740*/  IMAD.WIDE.U32 R14, R15, 0x4, R10 ;  /* 0x000000040f0e7825 */ /* 0x000fc400078e000a */
[----:B------:R-:W3:Y:S02]  /*0750*/  LDG.E R16, desc[UR6][R16.64] ;  /* 0x0000000610107981 */ /* 0x000ee4000c1e1900 */
[----:B------:R-:W-:Y:S02]  /*0760*/  IMAD.WIDE.U32 R12, R25, 0x4, R8 ;  /* 0x00000004190c7825 */ /* 0x000fe400078e0008 */
[----:B------:R-:W4:Y:S02]  /*0770*/  LDG.E R14, desc[UR6][R14.64] ;  /* 0x000000060e0e7981 */ /* 0x000f24000c1e1900 */
[----:B------:R-:W-:Y:S02]  /*0780*/  IMAD.WIDE.U32 R10, R5, 0x4, R10 ;  /* 0x00000004050a7825 */ /* 0x000fe400078e000a */
[----:B------:R-:W4:Y:S02]  /*0790*/  LDG.E R12, desc[UR6][R12.64] ;  /* 0x000000060c0c7981 */ /* 0x000f24000c1e1900 */
[----:B------:R-:W-:-:S02]  /*07a0*/  IMAD.WIDE.U32 R8, R27, 0x4, R8 ;  /* 0x000000041b087825 */ /* 0x000fc400078e0008 */
[----:B------:R-:W5:Y:S04]  /*07b0*/  LDG.E R10, desc[UR6][R10.64] ;  /* 0x000000060a0a7981 */ /* 0x000f68000c1e1900 */
[----:B------:R-:W5:Y:S01]  /*07c0*/  LDG.E R8, desc[UR6][R8.64] ;  /* 0x0000000608087981 */ /* 0x000f62000c1e1900 */
[----:B------:R-:W-:Y:S01]  /*07d0*/  IADD3 R6, PT, PT, R6, 0x4, RZ ;  /* 0x0000000406067810 */ /* 0x000fe20007ffe0ff */
[----:B--2---:R-:W-:-:S04]  /*07e0*/  IMAD R3, R3, R18, R26 ;  /* 0x0000001203037224 */ /* 0x004fc800078e021a */
[----:B---3--:R-:W-:-:S04]  /*07f0*/  IMAD R3, R20, R16, R3 ;  /* 0x0000001014037224 */ /* 0x008fc800078e0203 */
[----:B----4-:R-:W-:-:S04]  /*0800*/  IMAD R3, R14, R12, R3 ;  /* 0x0000000c0e037224 */ /* 0x010fc800078e0203 */
[----:B-----5:R-:W-:-:S07]  /*0810*/  IMAD R26, R10, R8, R3 ;  /* 0x000000080a1a7224 */ /* 0x020fce00078e0203 */
.L_x_3:
[----:B------:R-:W-:Y:S05]  /*0820*/  @!P1 BRA `(.L_x_0) ;  /* 0x0000000000749947 */ /* 0x000fea0003800000 */
[----:B------:R-:W0:Y:S01]  /*0830*/  LDC.64 R12, c[0x0][0x388] ;  /* 0x0000e200ff0c7b82 */ /* 0x000e220000000a00 */
[----:B------:R-:W-:Y:S02]  /*0840*/  ISETP.NE.AND P0, PT, R7, 0x1, PT ;  /* 0x000000010700780c */ /* 0x000fe40003f05270 */
[----:B------:R-:W-:-:S04]  /*0850*/  LOP3.LUT R3, R0, 0x1, RZ, 0xc0, !PT ;  /* 0x0000000100037812 */ /* 0x000fc800078ec0ff */
[----:B------:R-:W-:Y:S01]  /*0860*/  ISETP.NE.U32.AND P1, PT, R3, 0x1, PT ;  /* 0x000000010300780c */ /* 0x000fe20003f25070 */
[----:B------:R-:W1:Y:S06]  /*0870*/  LDC.64 R16, c[0x0][0x380] ;  /* 0x0000e000ff107b82 */ /* 0x000e6c0000000a00 */
[-C--:B------:R-:W-:Y:S02]  /*0880*/  @P0 IMAD R3, R2, R0.reuse, R6 ;  /* 0x0000000002030224 */ /* 0x080fe400078e0206 */
[----:B------:R-:W2:Y:S01]  /*0890*/  LDC.64 R10, c[0x0][0x380] ;  /* 0x0000e000ff0a7b82 */ /* 0x000ea20000000a00 */
[C---:B------:R-:W-:Y:S01]  /*08a0*/  @P0 IMAD R15, R6.reuse, R0, R4 ;  /* 0x00000000060f0224 */ /* 0x040fe200078e0204 */
[----:B------:R-:W-:-:S02]  /*08b0*/  @P0 IADD3 R6, PT, PT, R6, 0x2, RZ ;  /* 0x0000000206060810 */ /* 0x000fc40007ffe0ff */
[----:B------:R-:W-:Y:S02]  /*08c0*/  @P0 IADD3 R5, PT, PT, R3, 0x1, RZ ;  /* 0x0000000103050810 */ /* 0x000fe40007ffe0ff */
[C---:B------:R-:W-:Y:S02]  /*08d0*/  @P0 IADD3 R7, PT, PT, R15.reuse, R0, RZ ;  /* 0x000000000f070210 */ /* 0x040fe40007ffe0ff */
[----:B------:R-:W3:Y:S01]  /*08e0*/  LDC.64 R8, c[0x0][0x388] ;  /* 0x0000e200ff087b82 */ /* 0x000ee20000000a00 */
[----:B0-----:R-:W-:-:S04]  /*08f0*/  @P0 IMAD.WIDE.U32 R14, R15, 0x4, R12 ;  /* 0x000000040f0e0825 */ /* 0x001fc800078e000c */
[----:B------:R-:W-:Y:S02]  /*0900*/  @P0 IMAD.WIDE.U32 R12, R7, 0x4, R12 ;  /* 0x00000004070c0825 */ /* 0x000fe400078e000c */
[----:B------:R-:W4:Y:S02]  /*0910*/  @P0 LDG.E R14, desc[UR6][R14.64] ;  /* 0x000000060e0e0981 */ /* 0x000f24000c1e1900 */
[--C-:B-1----:R-:W-:Y:S02]  /*0920*/  @P0 IMAD.WIDE.U32 R18, R3, 0x4, R16.reuse ;  /* 0x0000000403120825 */ /* 0x102fe400078e0010 */
[----:B------:R-:W5:Y:S02]  /*0930*/  @P0 LDG.E R12, desc[UR6][R12.64] ;  /* 0x000000060c0c0981 */ /* 0x000f64000c1e1900 */
[----:B------:R-:W-:Y:S02]  /*0940*/  @P0 IMAD.WIDE.U32 R16, R5, 0x4, R16 ;  /* 0x0000000405100825 */ /* 0x000fe400078e0010 */
[----:B------:R-:W4:Y:S02]  /*0950*/  @P0 LDG.E R3, desc[UR6][R18.64] ;  /* 0x0000000612030981 */ /* 0x000f24000c1e1900 */
[----:B------:R-:W-:-:S02]  /*0960*/  @!P1 IMAD R5, R2, R0, R6 ;  /* 0x0000000002059224 */ /* 0x000fc400078e0206 */
[----:B------:R-:W-:Y:S01]  /*0970*/  @!P1 IMAD R7, R6, R0, R4 ;  /* 0x0000000006079224 */ /* 0x000fe200078e0204 */
[----:B------:R-:W5:Y:S01]  /*0980*/  @P0 LDG.E R16, desc[UR6][R16.64] ;  /* 0x0000000610100981 */ /* 0x000f62000c1e1900 */
[----:B--2---:R-:W-:-:S04]  /*0990*/  @!P1 IMAD.WIDE.U32 R10, R5, 0x4, R10 ;  /* 0x00000004050a9825 */ /* 0x004fc800078e000a */
[----:B---3--:R-:W-:Y:S02]  /*09a0*/  @!P1 IMAD.WIDE.U32 R8, R7, 0x4, R8 ;  /* 0x0000000407089825 */ /* 0x008fe400078e0008 */
[----:B------:R-:W2:Y:S04]  /*09b0*/  @!P1 LDG.E R11, desc[UR6][R10.64] ;  /* 0x000000060a0b9981 */ /* 0x000ea8000c1e1900 */
[----:B------:R-:W2:Y:S01]  /*09c0*/  @!P1 LDG.E R8, desc[UR6][R8.64] ;  /* 0x0000000608089981 */ /* 0x000ea2000c1e1900 */
[----:B----4-:R-:W-:-:S04]  /*09d0*/  @P0 IMAD R3, R3, R14, R26 ;  /* 0x0000000e03030224 */ /* 0x010fc800078e021a */
[----:B-----5:R-:W-:-:S04]  /*09e0*/  @P0 IMAD R26, R16, R12, R3 ;  /* 0x0000000c101a0224 */ /* 0x020fc800078e0203 */
[----:B--2---:R-:W-:-:S07]  /*09f0*/  @!P1 IMAD R26, R11, R8, R26 ;  /* 0x000000080b1a9224 */ /* 0x004fce00078e021a */
.L_x_0:
[----:B------:R-:W0:Y:S01]  /*0a00*/  LDC.64 R6, c[0x0][0x390] ;  /* 0x0000e400ff067b82 */ /* 0x000e220000000a00 */
[----:B------:R-:W-:-:S04]  /*0a10*/  IMAD R3, R2, R0, R4 ;  /* 0x0000000002037224 */ /* 0x000fc800078e0204 */
[----:B0-----:R-:W-:-:S05]  /*0a20*/  IMAD.WIDE.U32 R2, R3, 0x4, R6 ;  /* 0x0000000403027825 */ /* 0x001fca00078e0006 */
[----:B------:R-:W-:Y:S01]  /*0a30*/  STG.E desc[UR6][R2.64], R26 ;  /* 0x0000001a02007986 */ /* 0x000fe2000c101906 */
[----:B------:R-:W-:Y:S05]  /*0a40*/  EXIT ;  /* 0x000000000000794d */ /* 0x000fea0003800000 */
.L_x_4:
[----:B------:R-:W-:-:S00]  /*0a50*/  BRA `(.L_x_4) ;  /* 0xfffffffc00fc7947 */ /* 0x000fc0000383ffff */
[----:B------:R-:W-:-:S00]  /*0a60*/  NOP ;  /* 0x0000000000007918 */ /* 0x000fc00000000000 */
        /* <DEDUP_REMOVED lines=9> */
.L_x_5:


//--------------------- .nv.shared.reserved.0     --------------------------
	.section	.nv.shared.reserved.0,"aw",@nobits
	.weak		__nv_reservedSMEM_offset_0_alias
	.size		__nv_reservedSMEM_offset_0_alias, 0, 64
	.other		__nv_reservedSMEM_offset_0_alias,@"STO_CUDA_RESERVED_SHARED STV_DEFAULT"
__nv_reservedSMEM_offset_0_alias:
	.zero		0
	.zero		64


//--------------------- .nv.constant0._Z16matrixMultKernelPiS_S_i --------------------------
	.section	.nv.constant0._Z16matrixMultKernelPiS_S_i,"a",@progbits
	.sectionflags	@""
	.align	4
.nv.constant0._Z16matrixMultKernelPiS_S_i:
	.zero		924


//--------------------- SYMBOLS --------------------------

	.type		.nv.reservedSmem.offset0,@object
	.size		.nv.reservedSmem.offset0,0x4
